//
// Generated by NVIDIA NVVM Compiler
//
// Compiler Build ID: CL-36424714
// Cuda compilation tools, release 13.0, V13.0.88
// Based on NVVM 20.0.0
//

.version 9.0
.target sm_100
.address_size 64

	// .globl	_Z9addKernelPfS_S_

.visible .entry _Z9addKernelPfS_S_(
	.param .u64 .ptr .align 1 _Z9addKernelPfS_S__param_0,
	.param .u64 .ptr .align 1 _Z9addKernelPfS_S__param_1,
	.param .u64 .ptr .align 1 _Z9addKernelPfS_S__param_2
)
{
	.reg .b32 	%r<5>;
	.reg .b32 	%f<4>;
	.reg .b64 	%rd<11>;

	ld.param.u64 	%rd1, [_Z9addKernelPfS_S__param_0];
	ld.param.u64 	%rd2, [_Z9addKernelPfS_S__param_1];
	ld.param.u64 	%rd3, [_Z9addKernelPfS_S__param_2];
	cvta.to.global.u64 	%rd4, %rd1;
	cvta.to.global.u64 	%rd5, %rd3;
	cvta.to.global.u64 	%rd6, %rd2;
	mov.u32 	%r1, %ctaid.x;
	mov.u32 	%r2, %ntid.x;
	mov.u32 	%r3, %tid.x;
	mad.lo.s32 	%r4, %r1, %r2, %r3;
	mul.wide.s32 	%rd7, %r4, 4;
	add.s64 	%rd8, %rd6, %rd7;
	ld.global.f32 	%f1, [%rd8];
	add.s64 	%rd9, %rd5, %rd7;
	ld.global.f32 	%f2, [%rd9];
	add.f32 	%f3, %f1, %f2;
	add.s64 	%rd10, %rd4, %rd7;
	st.global.f32 	[%rd10], %f3;
	ret;

}


// ===== COMPILED SASS (sm_100) =====

	.target	sm_100

	.elftype	@"ET_EXEC"


//--------------------- .note.nv.tkinfo           --------------------------
	.section	.note.nv.tkinfo,"",@"SHT_NOTE"
	.sectionflags	@"SHF_NOTE_NV_TKINFO"
	.tkinfo
        /*0018*/ 	.word	0x00000002
        /*0030*/ 	.string	""
        /*0030*/ 	.string	"ptxas"
        /*0030*/ 	.string	"Cuda compilation tools, release 13.0, V13.0.88"
        /*0030*/ 	.string	"Build cuda_13.0.r13.0/compiler.36424714_0"
        /*0030*/ 	.string	"-arch sm_100 -m 64 "



//--------------------- .note.nv.cuinfo           --------------------------
	.section	.note.nv.cuinfo,"",@"SHT_NOTE"
	.sectionflags	@"SHF_NOTE_NV_CUINFO"
        /*0018*/ 	.short	0x0002
        /*001a*/ 	.short	0x0064
        /*001c*/ 	.short	0x0082
	.zero		2


//--------------------- .nv.info                  --------------------------
	.section	.nv.info,"",@"SHT_CUDA_INFO"
	.align	4


	//----- nvinfo : EIATTR_REGCOUNT
	.align		4
        /*0000*/ 	.byte	0x04, 0x2f
        /*0002*/ 	.short	(.L_1 - .L_0)
	.align		4
.L_0:
        /*0004*/ 	.word	index@(_Z9addKernelPfS_S_)
        /*0008*/ 	.word	0x0000000c


	//----- nvinfo : EIATTR_FRAME_SIZE
	.align		4
.L_1:
        /*000c*/ 	.byte	0x04, 0x11
        /*000e*/ 	.short	(.L_3 - .L_2)
	.align		4
.L_2:
        /*0010*/ 	.word	index@(_Z9addKernelPfS_S_)
        /*0014*/ 	.word	0x00000000


	//----- nvinfo : EIATTR_MIN_STACK_SIZE
	.align		4
.L_3:
        /*0018*/ 	.byte	0x04, 0x12
        /*001a*/ 	.short	(.L_5 - .L_4)
	.align		4
.L_4:
        /*001c*/ 	.word	index@(_Z9addKernelPfS_S_)
        /*0020*/ 	.word	0x00000000
.L_5:


//--------------------- .nv.compat                --------------------------
	.section	.nv.compat,"",@"SHT_CUDA_COMPAT_INFO"
	.align	4
        /*0000*/ 	.byte	0x02, 0x09, 0x00, 0x00, 0x02, 0x02, 0x01, 0x00, 0x02, 0x05, 0x05, 0x00, 0x03, 0x07, 0x01, 0x01
        /*0010*/ 	.byte	0x02, 0x03, 0x00, 0x00, 0x02, 0x06, 0x01, 0x00, 0x04, 0x0b, 0x08, 0x00, 0x09, 0x00, 0x00, 0x00
        /*0020*/ 	.byte	0x00, 0x00, 0x00, 0x00


//--------------------- .nv.info._Z9addKernelPfS_S_ --------------------------
	.section	.nv.info._Z9addKernelPfS_S_,"",@"SHT_CUDA_INFO"
	.sectionflags	@""
	.align	4


	//----- nvinfo : EIATTR_CUDA_API_VERSION
	.align		4
        /*0000*/ 	.byte	0x04, 0x37
        /*0002*/ 	.short	(.L_7 - .L_6)
.L_6:
        /*0004*/ 	.word	0x00000082


	//----- nvinfo : EIATTR_KPARAM_INFO
	.align		4
.L_7:
        /*0008*/ 	.byte	0x04, 0x17
        /*000a*/ 	.short	(.L_9 - .L_8)
.L_8:
        /*000c*/ 	.word	0x00000000
        /*0010*/ 	.short	0x0002
        /*0012*/ 	.short	0x0010
        /*0014*/ 	.byte	0x00, 0xf5, 0x21, 0x00


	//----- nvinfo : EIATTR_KPARAM_INFO
	.align		4
.L_9:
        /*0018*/ 	.byte	0x04, 0x17
        /*001a*/ 	.short	(.L_11 - .L_10)
.L_10:
        /*001c*/ 	.word	0x00000000
        /*0020*/ 	.short	0x0001
        /*0022*/ 	.short	0x0008
        /*0024*/ 	.byte	0x00, 0xf5, 0x21, 0x00


	//----- nvinfo : EIATTR_KPARAM_INFO
	.align		4
.L_11:
        /*0028*/ 	.byte	0x04, 0x17
        /*002a*/ 	.short	(.L_13 - .L_12)
.L_12:
        /*002c*/ 	.word	0x00000000
        /*0030*/ 	.short	0x0000
        /*0032*/ 	.short	0x0000
        /*0034*/ 	.byte	0x00, 0xf5, 0x21, 0x00


	//----- nvinfo : EIATTR_SPARSE_MMA_MASK
	.align		4
.L_13:
        /*0038*/ 	.byte	0x03, 0x50
        /*003a*/ 	.short	0x0000


	//----- nvinfo : EIATTR_MAXREG_COUNT
	.align		4
        /*003c*/ 	.byte	0x03, 0x1b
        /*003e*/ 	.short	0x00ff


	//----- nvinfo : EIATTR_MERCURY_ISA_VERSION
	.align		4
        /*0040*/ 	.byte	0x03, 0x5f
        /*0042*/ 	.short	0x0101


	//----- nvinfo : EIATTR_VRC_CTA_INIT_COUNT
	.align		4
        /*0044*/ 	.byte	0x02, 0x4a
	.zero		1
	.zero		1


	//----- nvinfo : EIATTR_EXIT_INSTR_OFFSETS
	.align		4
        /*0048*/ 	.byte	0x04, 0x1c
        /*004a*/ 	.short	(.L_15 - .L_14)


	//   ....[0]....
.L_14:
        /*004c*/ 	.word	0x00000100


	//----- nvinfo : EIATTR_CBANK_PARAM_SIZE
	.align		4
.L_15:
        /*0050*/ 	.byte	0x03, 0x19
        /*0052*/ 	.short	0x0018


	//----- nvinfo : EIATTR_PARAM_CBANK
	.align		4
        /*0054*/ 	.byte	0x04, 0x0a
        /*0056*/ 	.short	(.L_17 - .L_16)
	.align		4
.L_16:
        /*0058*/ 	.word	index@(.nv.constant0._Z9addKernelPfS_S_)
        /*005c*/ 	.short	0x0380
        /*005e*/ 	.short	0x0018


	//----- nvinfo : EIATTR_SW_WAR
	.align		4
.L_17:
        /*0060*/ 	.byte	0x04, 0x36
        /*0062*/ 	.short	(.L_19 - .L_18)
.L_18:
        /*0064*/ 	.word	0x00000008
.L_19:


//--------------------- .nv.callgraph             --------------------------
	.section	.nv.callgraph,"",@"SHT_CUDA_CALLGRAPH"
	.align	4
	.sectionentsize	8
	.align		4
        /*0000*/ 	.word	0x00000000
	.align		4
        /*0004*/ 	.word	0xffffffff
	.align		4
        /*0008*/ 	.word	0x00000000
	.align		4
        /*000c*/ 	.word	0xfffffffe
	.align		4
        /*0010*/ 	.word	0x00000000
	.align		4
        /*0014*/ 	.word	0xfffffffd
	.align		4
        /*0018*/ 	.word	0x00000000
	.align		4
        /*001c*/ 	.word	0xfffffffc


//--------------------- .text._Z9addKernelPfS_S_  --------------------------
	.section	.text._Z9addKernelPfS_S_,"ax",@progbits
	.align	128
        .global         _Z9addKernelPfS_S_
        .type           _Z9addKernelPfS_S_,@function
        .size           _Z9addKernelPfS_S_,(.L_x_1 - _Z9addKernelPfS_S_)
        .other          _Z9addKernelPfS_S_,@"STO_CUDA_ENTRY STV_DEFAULT"
_Z9addKernelPfS_S_:
.text._Z9addKernelPfS_S_:
[----:B------:R-:W-:Y:S01]  /*0000*/  LDC R1, c[0x0][0x37c] ;  /* 0x0000df00ff017b82 */ /* 0x000fe20000000800 */
[----:B------:R-:W0:Y:S07]  /*0010*/  S2R R0, SR_TID.X ;  /* 0x0000000000007919 */ /* 0x000e2e0000002100 */
[----:B------:R-:W0:Y:S01]  /*0020*/  S2UR UR6, SR_CTAID.X ;  /* 0x00000000000679c3 */ /* 0x000e220000002500 */
[----:B------:R-:W1:Y:S07]  /*0030*/  LDCU.64 UR4, c[0x0][0x358] ;  /* 0x00006b00ff0477ac */ /* 0x000e6e0008000a00 */
[----:B------:R-:W0:Y:S08]  /*0040*/  LDC R9, c[0x0][0x360] ;  /* 0x0000d800ff097b82 */ /* 0x000e300000000800 */
[----:B------:R-:W2:Y:S08]  /*0050*/  LDC.64 R2, c[0x0][0x388] ;  /* 0x0000e200ff027b82 */ /* 0x000eb00000000a00 */
[----:B------:R-:W3:Y:S01]  /*0060*/  LDC.64 R4, c[0x0][0x390] ;  /* 0x0000e400ff047b82 */ /* 0x000ee20000000a00 */
[----:B0-----:R-:W-:-:S07]  /*0070*/  IMAD R9, R9, UR6, R0 ;  /* 0x0000000609097c24 */ /* 0x001fce000f8e0200 */
[----:B------:R-:W0:Y:S01]  /*0080*/  LDC.64 R6, c[0x0][0x380] ;  /* 0x0000e000ff067b82 */ /* 0x000e220000000a00 */
[----:B--2---:R-:W-:-:S06]  /*0090*/  IMAD.WIDE R2, R9, 0x4, R2 ;  /* 0x0000000409027825 */ /* 0x004fcc00078e0202 */
[----:B-1----:R-:W2:Y:S01]  /*00a0*/  LDG.E R2, desc[UR4][R2.64] ;  /* 0x0000000402027981 */ /* 0x002ea2000c1e1900 */
[----:B---3--:R-:W-:-:S06]  /*00b0*/  IMAD.WIDE R4, R9, 0x4, R4 ;  /* 0x0000000409047825 */ /* 0x008fcc00078e0204 */
[----:B------:R-:W2:Y:S01]  /*00c0*/  LDG.E R5, desc[UR4][R4.64] ;  /* 0x0000000404057981 */ /* 0x000ea2000c1e1900 */
[----:B0-----:R-:W-:-:S04]  /*00d0*/  IMAD.WIDE R6, R9, 0x4, R6 ;  /* 0x0000000409067825 */ /* 0x001fc800078e0206 */
[----:B--2---:R-:W-:-:S05]  /*00e0*/  FADD R9, R2, R5 ;  /* 0x0000000502097221 */ /* 0x004fca0000000000 */
[----:B------:R-:W-:Y:S01]  /*00f0*/  STG.E desc[UR4][R6.64], R9 ;  /* 0x0000000906007986 */ /* 0x000fe2000c101904 */
[----:B------:R-:W-:Y:S05]  /*0100*/  EXIT ;  /* 0x000000000000794d */ /* 0x000fea0003800000 */
.L_x_0:
[----:B------:R-:W-:-:S00]  /*0110*/  BRA `(.L_x_0) ;  /* 0xfffffffc00fc7947 */ /* 0x000fc0000383ffff */
[----:B------:R-:W-:-:S00]  /*0120*/  NOP ;  /* 0x0000000000007918 */ /* 0x000fc00000000000 */
        /* <DEDUP_REMOVED lines=13> */
.L_x_1:


//--------------------- .nv.shared.reserved.0     --------------------------
	.section	.nv.shared.reserved.0,"aw",@nobits
	.weak		__nv_reservedSMEM_offset_0_alias
	.size		__nv_reservedSMEM_offset_0_alias, 0, 64
	.other		__nv_reservedSMEM_offset_0_alias,@"STO_CUDA_RESERVED_SHARED STV_DEFAULT"
__nv_reservedSMEM_offset_0_alias:
	.zero		0
	.zero		64


//--------------------- .nv.constant0._Z9addKernelPfS_S_ --------------------------
	.section	.nv.constant0._Z9addKernelPfS_S_,"a",@progbits
	.sectionflags	@""
	.align	4
.nv.constant0._Z9addKernelPfS_S_:
	.zero		920


//--------------------- SYMBOLS --------------------------

	.type		.nv.reservedSmem.offset0,@object
	.size		.nv.reservedSmem.offset0,0x4
